//
// Generated by NVIDIA NVVM Compiler
//
// Compiler Build ID: CL-36424714
// Cuda compilation tools, release 13.0, V13.0.88
// Based on NVVM 20.0.0
//

.version 9.0
.target sm_100
.address_size 64

	// .globl	_Z9checkEdgePK6float2jS1_S1_jfPb

.visible .entry _Z9checkEdgePK6float2jS1_S1_jfPb(
	.param .u64 .ptr .align 1 _Z9checkEdgePK6float2jS1_S1_jfPb_param_0,
	.param .u32 _Z9checkEdgePK6float2jS1_S1_jfPb_param_1,
	.param .u64 .ptr .align 1 _Z9checkEdgePK6float2jS1_S1_jfPb_param_2,
	.param .u64 .ptr .align 1 _Z9checkEdgePK6float2jS1_S1_jfPb_param_3,
	.param .u32 _Z9checkEdgePK6float2jS1_S1_jfPb_param_4,
	.param .f32 _Z9checkEdgePK6float2jS1_S1_jfPb_param_5,
	.param .u64 .ptr .align 1 _Z9checkEdgePK6float2jS1_S1_jfPb_param_6
)
{
	.reg .pred 	%p<11>;
	.reg .b16 	%rs<9>;
	.reg .b32 	%r<11>;
	.reg .b32 	%f<35>;
	.reg .b64 	%rd<16>;

	ld.param.u64 	%rd2, [_Z9checkEdgePK6float2jS1_S1_jfPb_param_0];
	ld.param.u32 	%r4, [_Z9checkEdgePK6float2jS1_S1_jfPb_param_1];
	ld.param.u64 	%rd3, [_Z9checkEdgePK6float2jS1_S1_jfPb_param_2];
	ld.param.u64 	%rd4, [_Z9checkEdgePK6float2jS1_S1_jfPb_param_3];
	ld.param.u32 	%r5, [_Z9checkEdgePK6float2jS1_S1_jfPb_param_4];
	ld.param.f32 	%f13, [_Z9checkEdgePK6float2jS1_S1_jfPb_param_5];
	ld.param.u64 	%rd5, [_Z9checkEdgePK6float2jS1_S1_jfPb_param_6];
	mov.u32 	%r6, %ctaid.x;
	mov.u32 	%r7, %ntid.x;
	mov.u32 	%r8, %tid.x;
	mad.lo.s32 	%r1, %r6, %r7, %r8;
	setp.gt.u32 	%p1, %r1, %r5;
	@%p1 bra 	$L__BB0_12;
	cvta.to.global.u64 	%rd6, %rd3;
	cvta.to.global.u64 	%rd7, %rd4;
	bar.sync 	0;
	mul.wide.u32 	%rd8, %r1, 8;
	add.s64 	%rd9, %rd6, %rd8;
	ld.global.v2.f32 	{%f1, %f2}, [%rd9];
	add.s64 	%rd10, %rd7, %rd8;
	ld.global.v2.f32 	{%f3, %f4}, [%rd10];
	sub.f32 	%f5, %f3, %f1;
	setp.eq.s32 	%p2, %r4, 0;
	mov.b16 	%rs2, 1;
	mov.u16 	%rs8, %rs2;
	@%p2 bra 	$L__BB0_11;
	sub.f32 	%f14, %f1, %f3;
	sub.f32 	%f15, %f2, %f4;
	mul.f32 	%f16, %f15, %f15;
	fma.rn.f32 	%f6, %f14, %f14, %f16;
	sub.f32 	%f7, %f4, %f2;
	cvta.to.global.u64 	%rd1, %rd2;
	mov.b32 	%r10, 0;
$L__BB0_3:
	setp.neu.f32 	%p3, %f6, 0f00000000;
	mul.wide.u32 	%rd11, %r10, 8;
	add.s64 	%rd12, %rd1, %rd11;
	ld.global.v2.f32 	{%f8, %f9}, [%rd12];
	@%p3 bra 	$L__BB0_5;
	sub.f32 	%f31, %f8, %f1;
	sub.f32 	%f32, %f9, %f2;
	mul.f32 	%f33, %f32, %f32;
	fma.rn.f32 	%f34, %f31, %f31, %f33;
	setp.lt.f32 	%p9, %f34, %f13;
	mov.b16 	%rs8, 0;
	@%p9 bra 	$L__BB0_11;
	bra.uni 	$L__BB0_10;
$L__BB0_5:
	sub.f32 	%f10, %f8, %f1;
	sub.f32 	%f11, %f9, %f2;
	mul.f32 	%f17, %f7, %f11;
	fma.rn.f32 	%f18, %f5, %f10, %f17;
	div.rn.f32 	%f12, %f18, %f6;
	setp.geu.f32 	%p4, %f12, 0f00000000;
	@%p4 bra 	$L__BB0_7;
	mul.f32 	%f29, %f11, %f11;
	fma.rn.f32 	%f30, %f10, %f10, %f29;
	setp.lt.f32 	%p8, %f30, %f13;
	mov.b16 	%rs8, 0;
	@%p8 bra 	$L__BB0_11;
	bra.uni 	$L__BB0_10;
$L__BB0_7:
	setp.leu.f32 	%p5, %f12, 0f3F800000;
	@%p5 bra 	$L__BB0_9;
	sub.f32 	%f25, %f8, %f3;
	sub.f32 	%f26, %f9, %f4;
	mul.f32 	%f27, %f26, %f26;
	fma.rn.f32 	%f28, %f25, %f25, %f27;
	setp.lt.f32 	%p7, %f28, %f13;
	mov.b16 	%rs8, 0;
	@%p7 bra 	$L__BB0_11;
	bra.uni 	$L__BB0_10;
$L__BB0_9:
	fma.rn.f32 	%f19, %f5, %f12, %f1;
	fma.rn.f32 	%f20, %f7, %f12, %f2;
	sub.f32 	%f21, %f8, %f19;
	sub.f32 	%f22, %f9, %f20;
	mul.f32 	%f23, %f22, %f22;
	fma.rn.f32 	%f24, %f21, %f21, %f23;
	setp.lt.f32 	%p6, %f24, %f13;
	mov.b16 	%rs8, 0;
	@%p6 bra 	$L__BB0_11;
$L__BB0_10:
	add.s32 	%r10, %r10, 1;
	setp.ne.s32 	%p10, %r10, %r4;
	mov.u16 	%rs8, %rs2;
	@%p10 bra 	$L__BB0_3;
$L__BB0_11:
	cvt.u64.u32 	%rd13, %r1;
	bar.sync 	0;
	cvta.to.global.u64 	%rd14, %rd5;
	add.s64 	%rd15, %rd14, %rd13;
	st.global.u8 	[%rd15], %rs8;
$L__BB0_12:
	ret;

}


// ===== COMPILED SASS (sm_100) =====

	.target	sm_100

	.elftype	@"ET_EXEC"


//--------------------- .note.nv.tkinfo           --------------------------
	.section	.note.nv.tkinfo,"",@"SHT_NOTE"
	.sectionflags	@"SHF_NOTE_NV_TKINFO"
	.tkinfo
        /*0018*/ 	.word	0x00000002
        /*0030*/ 	.string	""
        /*0030*/ 	.string	"ptxas"
        /*0030*/ 	.string	"Cuda compilation tools, release 13.0, V13.0.88"
        /*0030*/ 	.string	"Build cuda_13.0.r13.0/compiler.36424714_0"
        /*0030*/ 	.string	"-arch sm_100 -m 64 "



//--------------------- .note.nv.cuinfo           --------------------------
	.section	.note.nv.cuinfo,"",@"SHT_NOTE"
	.sectionflags	@"SHF_NOTE_NV_CUINFO"
        /*0018*/ 	.short	0x0002
        /*001a*/ 	.short	0x0064
        /*001c*/ 	.short	0x0082
	.zero		2


//--------------------- .nv.info                  --------------------------
	.section	.nv.info,"",@"SHT_CUDA_INFO"
	.align	4


	//----- nvinfo : EIATTR_REGCOUNT
	.align		4
        /*0000*/ 	.byte	0x04, 0x2f
        /*0002*/ 	.short	(.L_1 - .L_0)
	.align		4
.L_0:
        /*0004*/ 	.word	index@(_Z9checkEdgePK6float2jS1_S1_jfPb)
        /*0008*/ 	.word	0x0000001c


	//----- nvinfo : EIATTR_FRAME_SIZE
	.align		4
.L_1:
        /*000c*/ 	.byte	0x04, 0x11
        /*000e*/ 	.short	(.L_3 - .L_2)
	.align		4
.L_2:
        /*0010*/ 	.word	index@($__internal_0_$__cuda_sm3x_div_rn_noftz_f32_slowpath)
        /*0014*/ 	.word	0x00000000


	//----- nvinfo : EIATTR_FRAME_SIZE
	.align		4
.L_3:
        /*0018*/ 	.byte	0x04, 0x11
        /*001a*/ 	.short	(.L_5 - .L_4)
	.align		4
.L_4:
        /*001c*/ 	.word	index@(_Z9checkEdgePK6float2jS1_S1_jfPb)
        /*0020*/ 	.word	0x00000000


	//----- nvinfo : EIATTR_MIN_STACK_SIZE
	.align		4
.L_5:
        /*0024*/ 	.byte	0x04, 0x12
        /*0026*/ 	.short	(.L_7 - .L_6)
	.align		4
.L_6:
        /*0028*/ 	.word	index@(_Z9checkEdgePK6float2jS1_S1_jfPb)
        /*002c*/ 	.word	0x00000000
.L_7:


//--------------------- .nv.compat                --------------------------
	.section	.nv.compat,"",@"SHT_CUDA_COMPAT_INFO"
	.align	4
        /*0000*/ 	.byte	0x02, 0x09, 0x00, 0x00, 0x02, 0x02, 0x01, 0x00, 0x02, 0x05, 0x05, 0x00, 0x03, 0x07, 0x01, 0x01
        /*0010*/ 	.byte	0x02, 0x03, 0x00, 0x00, 0x02, 0x06, 0x01, 0x00, 0x04, 0x0b, 0x08, 0x00, 0x01, 0x00, 0x00, 0x00
        /*0020*/ 	.byte	0x00, 0x00, 0x00, 0x00


//--------------------- .nv.info._Z9checkEdgePK6float2jS1_S1_jfPb --------------------------
	.section	.nv.info._Z9checkEdgePK6float2jS1_S1_jfPb,"",@"SHT_CUDA_INFO"
	.sectionflags	@""
	.align	4


	//----- nvinfo : EIATTR_CUDA_API_VERSION
	.align		4
        /*0000*/ 	.byte	0x04, 0x37
        /*0002*/ 	.short	(.L_9 - .L_8)
.L_8:
        /*0004*/ 	.word	0x00000082


	//----- nvinfo : EIATTR_KPARAM_INFO
	.align		4
.L_9:
        /*0008*/ 	.byte	0x04, 0x17
        /*000a*/ 	.short	(.L_11 - .L_10)
.L_10:
        /*000c*/ 	.word	0x00000000
        /*0010*/ 	.short	0x0006
        /*0012*/ 	.short	0x0028
        /*0014*/ 	.byte	0x00, 0xf5, 0x21, 0x00


	//----- nvinfo : EIATTR_KPARAM_INFO
	.align		4
.L_11:
        /*0018*/ 	.byte	0x04, 0x17
        /*001a*/ 	.short	(.L_13 - .L_12)
.L_12:
        /*001c*/ 	.word	0x00000000
        /*0020*/ 	.short	0x0005
        /*0022*/ 	.short	0x0024
        /*0024*/ 	.byte	0x00, 0xf0, 0x11, 0x00


	//----- nvinfo : EIATTR_KPARAM_INFO
	.align		4
.L_13:
        /*0028*/ 	.byte	0x04, 0x17
        /*002a*/ 	.short	(.L_15 - .L_14)
.L_14:
        /*002c*/ 	.word	0x00000000
        /*0030*/ 	.short	0x0004
        /*0032*/ 	.short	0x0020
        /*0034*/ 	.byte	0x00, 0xf0, 0x11, 0x00


	//----- nvinfo : EIATTR_KPARAM_INFO
	.align		4
.L_15:
        /*0038*/ 	.byte	0x04, 0x17
        /*003a*/ 	.short	(.L_17 - .L_16)
.L_16:
        /*003c*/ 	.word	0x00000000
        /*0040*/ 	.short	0x0003
        /*0042*/ 	.short	0x0018
        /*0044*/ 	.byte	0x00, 0xf5, 0x21, 0x00


	//----- nvinfo : EIATTR_KPARAM_INFO
	.align		4
.L_17:
        /*0048*/ 	.byte	0x04, 0x17
        /*004a*/ 	.short	(.L_19 - .L_18)
.L_18:
        /*004c*/ 	.word	0x00000000
        /*0050*/ 	.short	0x0002
        /*0052*/ 	.short	0x0010
        /*0054*/ 	.byte	0x00, 0xf5, 0x21, 0x00


	//----- nvinfo : EIATTR_KPARAM_INFO
	.align		4
.L_19:
        /*0058*/ 	.byte	0x04, 0x17
        /*005a*/ 	.short	(.L_21 - .L_20)
.L_20:
        /*005c*/ 	.word	0x00000000
        /*0060*/ 	.short	0x0001
        /*0062*/ 	.short	0x0008
        /*0064*/ 	.byte	0x00, 0xf0, 0x11, 0x00


	//----- nvinfo : EIATTR_KPARAM_INFO
	.align		4
.L_21:
        /*0068*/ 	.byte	0x04, 0x17
        /*006a*/ 	.short	(.L_23 - .L_22)
.L_22:
        /*006c*/ 	.word	0x00000000
        /*0070*/ 	.short	0x0000
        /*0072*/ 	.short	0x0000
        /*0074*/ 	.byte	0x00, 0xf5, 0x21, 0x00


	//----- nvinfo : EIATTR_SPARSE_MMA_MASK
	.align		4
.L_23:
        /*0078*/ 	.byte	0x03, 0x50
        /*007a*/ 	.short	0x0000


	//----- nvinfo : EIATTR_MAXREG_COUNT
	.align		4
        /*007c*/ 	.byte	0x03, 0x1b
        /*007e*/ 	.short	0x00ff


	//----- nvinfo : EIATTR_NUM_BARRIERS
	.align		4
        /*0080*/ 	.byte	0x02, 0x4c
        /*0082*/ 	.byte	0x01
	.zero		1


	//----- nvinfo : EIATTR_MERCURY_ISA_VERSION
	.align		4
        /*0084*/ 	.byte	0x03, 0x5f
        /*0086*/ 	.short	0x0101


	//----- nvinfo : EIATTR_VRC_CTA_INIT_COUNT
	.align		4
        /*0088*/ 	.byte	0x02, 0x4a
	.zero		1
	.zero		1


	//----- nvinfo : EIATTR_EXIT_INSTR_OFFSETS
	.align		4
        /*008c*/ 	.byte	0x04, 0x1c
        /*008e*/ 	.short	(.L_25 - .L_24)


	//   ....[0]....
.L_24:
        /*0090*/ 	.word	0x00000070


	//   ....[1]....
        /*0094*/ 	.word	0x00000670


	//----- nvinfo : EIATTR_CRS_STACK_SIZE
	.align		4
.L_25:
        /*0098*/ 	.byte	0x04, 0x1e
        /*009a*/ 	.short	(.L_27 - .L_26)
.L_26:
        /*009c*/ 	.word	0x00000000


	//----- nvinfo : EIATTR_CBANK_PARAM_SIZE
	.align		4
.L_27:
        /*00a0*/ 	.byte	0x03, 0x19
        /*00a2*/ 	.short	0x0030


	//----- nvinfo : EIATTR_PARAM_CBANK
	.align		4
        /*00a4*/ 	.byte	0x04, 0x0a
        /*00a6*/ 	.short	(.L_29 - .L_28)
	.align		4
.L_28:
        /*00a8*/ 	.word	index@(.nv.constant0._Z9checkEdgePK6float2jS1_S1_jfPb)
        /*00ac*/ 	.short	0x0380
        /*00ae*/ 	.short	0x0030


	//----- nvinfo : EIATTR_SW_WAR
	.align		4
.L_29:
        /*00b0*/ 	.byte	0x04, 0x36
        /*00b2*/ 	.short	(.L_31 - .L_30)
.L_30:
        /*00b4*/ 	.word	0x00000008
.L_31:


//--------------------- .nv.callgraph             --------------------------
	.section	.nv.callgraph,"",@"SHT_CUDA_CALLGRAPH"
	.align	4
	.sectionentsize	8
	.align		4
        /*0000*/ 	.word	0x00000000
	.align		4
        /*0004*/ 	.word	0xffffffff
	.align		4
        /*0008*/ 	.word	0x00000000
	.align		4
        /*000c*/ 	.word	0xfffffffe
	.align		4
        /*0010*/ 	.word	0x00000000
	.align		4
        /*0014*/ 	.word	0xfffffffd
	.align		4
        /*0018*/ 	.word	0x00000000
	.align		4
        /*001c*/ 	.word	0xfffffffc


//--------------------- .text._Z9checkEdgePK6float2jS1_S1_jfPb --------------------------
	.section	.text._Z9checkEdgePK6float2jS1_S1_jfPb,"ax",@progbits
	.align	128
        .global         _Z9checkEdgePK6float2jS1_S1_jfPb
        .type           _Z9checkEdgePK6float2jS1_S1_jfPb,@function
        .size           _Z9checkEdgePK6float2jS1_S1_jfPb,(.L_x_22 - _Z9checkEdgePK6float2jS1_S1_jfPb)
        .other          _Z9checkEdgePK6float2jS1_S1_jfPb,@"STO_CUDA_ENTRY STV_DEFAULT"
_Z9checkEdgePK6float2jS1_S1_jfPb:
.text._Z9checkEdgePK6float2jS1_S1_jfPb:
[----:B------:R-:W-:Y:S01]  /*0000*/  LDC R1, c[0x0][0x37c] ;  /* 0x0000df00ff017b82 */ /* 0x000fe20000000800 */
[----:B------:R-:W0:Y:S07]  /*0010*/  S2R R3, SR_TID.X ;  /* 0x0000000000037919 */ /* 0x000e2e0000002100 */
[----:B------:R-:W0:Y:S01]  /*0020*/  S2UR UR4, SR_CTAID.X ;  /* 0x00000000000479c3 */ /* 0x000e220000002500 */
[----:B------:R-:W1:Y:S07]  /*0030*/  LDCU UR5, c[0x0][0x3a0] ;  /* 0x00007400ff0577ac */ /* 0x000e6e0008000800 */
[----:B------:R-:W0:Y:S02]  /*0040*/  LDC R2, c[0x0][0x360] ;  /* 0x0000d800ff027b82 */ /* 0x000e240000000800 */
[----:B0-----:R-:W-:-:S05]  /*0050*/  IMAD R2, R2, UR4, R3 ;  /* 0x0000000402027c24 */ /* 0x001fca000f8e0203 */
[----:B-1----:R-:W-:-:S13]  /*0060*/  ISETP.GT.U32.AND P0, PT, R2, UR5, PT ;  /* 0x0000000502007c0c */ /* 0x002fda000bf04070 */
[----:B------:R-:W-:Y:S05]  /*0070*/  @P0 EXIT ;  /* 0x000000000000094d */ /* 0x000fea0003800000 */
[----:B------:R-:W0:Y:S01]  /*0080*/  LDCU UR6, c[0x0][0x388] ;  /* 0x00007100ff0677ac */ /* 0x000e220008000800 */
[----:B------:R-:W-:Y:S01]  /*0090*/  IMAD.MOV.U32 R0, RZ, RZ, 0x1 ;  /* 0x00000001ff007424 */ /* 0x000fe200078e00ff */
[----:B------:R-:W1:Y:S01]  /*00a0*/  LDCU.64 UR4, c[0x0][0x358] ;  /* 0x00006b00ff0477ac */ /* 0x000e620008000a00 */
[----:B0-----:R-:W-:Y:S01]  /*00b0*/  UISETP.NE.AND UP0, UPT, UR6, URZ, UPT ;  /* 0x000000ff0600728c */ /* 0x001fe2000bf05270 */
[----:B------:R-:W-:Y:S08]  /*00c0*/  BAR.SYNC.DEFER_BLOCKING 0x0 ;  /* 0x0000000000007b1d */ /* 0x000ff00000010000 */
[----:B-1----:R-:W-:Y:S05]  /*00d0*/  BRA.U !UP0, `(.L_x_0) ;  /* 0x0000000508507547 */ /* 0x002fea000b800000 */
[----:B------:R-:W0:Y:S01]  /*00e0*/  LDC.64 R10, c[0x0][0x390] ;  /* 0x0000e400ff0a7b82 */ /* 0x000e220000000a00 */
[----:B------:R-:W1:Y:S01]  /*00f0*/  LDCU UR6, c[0x0][0x3a4] ;  /* 0x00007480ff0677ac */ /* 0x000e620008000800 */
[----:B------:R-:W2:Y:S06]  /*0100*/  LDCU UR7, c[0x0][0x388] ;  /* 0x00007100ff0777ac */ /* 0x000eac0008000800 */
[----:B------:R-:W3:Y:S08]  /*0110*/  LDC.64 R8, c[0x0][0x398] ;  /* 0x0000e600ff087b82 */ /* 0x000ef00000000a00 */
[----:B------:R-:W4:Y:S01]  /*0120*/  LDC.64 R6, c[0x0][0x380] ;  /* 0x0000e000ff067b82 */ /* 0x000f220000000a00 */
[----:B0-----:R-:W-:-:S06]  /*0130*/  IMAD.WIDE.U32 R10, R2, 0x8, R10 ;  /* 0x00000008020a7825 */ /* 0x001fcc00078e000a */
[----:B------:R-:W5:Y:S01]  /*0140*/  LDG.E.64 R10, desc[UR4][R10.64] ;  /* 0x000000040a0a7981 */ /* 0x000f62000c1e1b00 */
[----:B---3--:R-:W-:-:S06]  /*0150*/  IMAD.WIDE.U32 R8, R2, 0x8, R8 ;  /* 0x0000000802087825 */ /* 0x008fcc00078e0008 */
[----:B------:R-:W5:Y:S01]  /*0160*/  LDG.E.64 R8, desc[UR4][R8.64] ;  /* 0x0000000408087981 */ /* 0x000f62000c1e1b00 */
[----:B------:R-:W-:Y:S01]  /*0170*/  BSSY.RECONVERGENT B0, `(.L_x_0) ;  /* 0x000004a000007945 */ /* 0x000fe20003800200 */
[----:B------:R-:W-:Y:S02]  /*0180*/  IMAD.MOV.U32 R13, RZ, RZ, RZ ;  /* 0x000000ffff0d7224 */ /* 0x000fe400078e00ff */
[----:B-----5:R-:W-:Y:S01]  /*0190*/  FADD R0, R11, -R9 ;  /* 0x800000090b007221 */ /* 0x020fe20000000000 */
[----:B------:R-:W-:-:S03]  /*01a0*/  FADD R3, R10, -R8 ;  /* 0x800000080a037221 */ /* 0x000fc60000000000 */
[----:B------:R-:W-:Y:S01]  /*01b0*/  FMUL R0, R0, R0 ;  /* 0x0000000000007220 */ /* 0x000fe20000400000 */
[----:B------:R-:W-:Y:S01]  /*01c0*/  FADD R12, -R11, R9 ;  /* 0x000000090b0c7221 */ /* 0x000fe20000000100 */
[----:B------:R-:W-:Y:S02]  /*01d0*/  FADD R15, -R10, R8 ;  /* 0x000000080a0f7221 */ /* 0x000fe40000000100 */
[----:B-12-4-:R-:W-:-:S07]  /*01e0*/  FFMA R3, R3, R3, R0 ;  /* 0x0000000303037223 */ /* 0x016fce0000000000 */
.L_x_9:
[----:B------:R-:W-:-:S06]  /*01f0*/  IMAD.WIDE.U32 R4, R13, 0x8, R6 ;  /* 0x000000080d047825 */ /* 0x000fcc00078e0006 */
[----:B------:R-:W5:Y:S01]  /*0200*/  LDG.E.64 R4, desc[UR4][R4.64] ;  /* 0x0000000404047981 */ /* 0x000f62000c1e1b00 */
[----:B------:R-:W-:Y:S01]  /*0210*/  FSETP.NEU.AND P0, PT, R3, RZ, PT ;  /* 0x000000ff0300720b */ /* 0x000fe20003f0d000 */
[----:B------:R-:W-:-:S12]  /*0220*/  BSSY.RELIABLE B1, `(.L_x_1) ;  /* 0x000003a000017945 */ /* 0x000fd80003800100 */
[----:B------:R-:W-:Y:S05]  /*0230*/  @P0 BRA `(.L_x_2) ;  /* 0x0000000000240947 */ /* 0x000fea0003800000 */
[----:B-----5:R-:W-:Y:S01]  /*0240*/  FADD R5, -R11, R5 ;  /* 0x000000050b057221 */ /* 0x020fe20000000100 */
[----:B------:R-:W-:Y:S01]  /*0250*/  FADD R4, -R10, R4 ;  /* 0x000000040a047221 */ /* 0x000fe20000000100 */
[----:B------:R-:W-:Y:S02]  /*0260*/  PRMT R0, RZ, 0x7610, R0 ;  /* 0x00007610ff007816 */ /* 0x000fe40000000000 */
[----:B------:R-:W-:-:S04]  /*0270*/  FMUL R5, R5, R5 ;  /* 0x0000000505057220 */ /* 0x000fc80000400000 */
[----:B------:R-:W-:-:S05]  /*0280*/  FFMA R5, R4, R4, R5 ;  /* 0x0000000404057223 */ /* 0x000fca0000000005 */
[----:B------:R-:W-:-:S13]  /*0290*/  FSETP.GEU.AND P0, PT, R5, UR6, PT ;  /* 0x0000000605007c0b */ /* 0x000fda000bf0e000 */
[----:B------:R-:W-:Y:S05]  /*02a0*/  @!P0 BREAK.RELIABLE B1 ;  /* 0x0000000000018942 */ /* 0x000fea0003800100 */
[----:B------:R-:W-:Y:S05]  /*02b0*/  @!P0 BRA `(.L_x_3) ;  /* 0x0000000000d48947 */ /* 0x000fea0003800000 */
[----:B------:R-:W-:Y:S05]  /*02c0*/  BRA `(.L_x_4) ;  /* 0x0000000000bc7947 */ /* 0x000fea0003800000 */
.L_x_2:
[----:B------:R-:W0:Y:S01]  /*02d0*/  MUFU.RCP R16, R3 ;  /* 0x0000000300107308 */ /* 0x000e220000001000 */
[----:B-----5:R-:W-:Y:S01]  /*02e0*/  FADD R17, -R11, R5 ;  /* 0x000000050b117221 */ /* 0x020fe20000000100 */
[----:B------:R-:W-:Y:S01]  /*02f0*/  FADD R14, -R10, R4 ;  /* 0x000000040a0e7221 */ /* 0x000fe20000000100 */
[----:B------:R-:W-:Y:S02]  /*0300*/  BSSY.RECONVERGENT B2, `(.L_x_5) ;  /* 0x000000d000027945 */ /* 0x000fe40003800200 */
[----:B------:R-:W-:-:S04]  /*0310*/  FMUL R19, R12, R17 ;  /* 0x000000110c137220 */ /* 0x000fc80000400000 */
[----:B------:R-:W-:-:S04]  /*0320*/  FFMA R0, R14, R15, R19 ;  /* 0x0000000f0e007223 */ /* 0x000fc80000000013 */
[----:B------:R-:W1:Y:S01]  /*0330*/  FCHK P0, R0, R3 ;  /* 0x0000000300007302 */ /* 0x000e620000000000 */
[----:B0-----:R-:W-:-:S04]  /*0340*/  FFMA R21, -R3, R16, 1 ;  /* 0x3f80000003157423 */ /* 0x001fc80000000110 */
[----:B------:R-:W-:-:S04]  /*0350*/  FFMA R21, R16, R21, R16 ;  /* 0x0000001510157223 */ /* 0x000fc80000000010 */
[----:B------:R-:W-:-:S04]  /*0360*/  FFMA R16, R0, R21, RZ ;  /* 0x0000001500107223 */ /* 0x000fc800000000ff */
[----:B------:R-:W-:-:S04]  /*0370*/  FFMA R18, -R3, R16, R0 ;  /* 0x0000001003127223 */ /* 0x000fc80000000100 */
[----:B------:R-:W-:Y:S01]  /*0380*/  FFMA R21, R21, R18, R16 ;  /* 0x0000001215157223 */ /* 0x000fe20000000010 */
[----:B-1----:R-:W-:Y:S06]  /*0390*/  @!P0 BRA `(.L_x_6) ;  /* 0x00000000000c8947 */ /* 0x002fec0003800000 */
[----:B------:R-:W-:-:S07]  /*03a0*/  MOV R18, 0x3c0 ;  /* 0x000003c000127802 */ /* 0x000fce0000000f00 */
[----:B------:R-:W-:Y:S05]  /*03b0*/  CALL.REL.NOINC `($__internal_0_$__cuda_sm3x_div_rn_noftz_f32_slowpath) ;  /* 0x0000000000b07944 */ /* 0x000fea0003c00000 */
[----:B------:R-:W-:-:S07]  /*03c0*/  IMAD.MOV.U32 R21, RZ, RZ, R0 ;  /* 0x000000ffff157224 */ /* 0x000fce00078e0000 */
.L_x_6:
[----:B------:R-:W-:Y:S05]  /*03d0*/  BSYNC.RECONVERGENT B2 ;  /* 0x0000000000027941 */ /* 0x000fea0003800200 */
.L_x_5:
[----:B------:R-:W-:-:S13]  /*03e0*/  FSETP.GEU.AND P0, PT, R21, RZ, PT ;  /* 0x000000ff1500720b */ /* 0x000fda0003f0e000 */
[----:B------:R-:W-:Y:S05]  /*03f0*/  @P0 BRA `(.L_x_7) ;  /* 0x00000000001c0947 */ /* 0x000fea0003800000 */
[----:B------:R-:W-:Y:S01]  /*0400*/  FMUL R17, R17, R17 ;  /* 0x0000001111117220 */ /* 0x000fe20000400000 */
[----:B------:R-:W-:-:S03]  /*0410*/  PRMT R0, RZ, 0x7610, R0 ;  /* 0x00007610ff007816 */ /* 0x000fc60000000000 */
[----:B------:R-:W-:-:S05]  /*0420*/  FFMA R17, R14, R14, R17 ;  /* 0x0000000e0e117223 */ /* 0x000fca0000000011 */
[----:B------:R-:W-:-:S13]  /*0430*/  FSETP.GEU.AND P0, PT, R17, UR6, PT ;  /* 0x0000000611007c0b */ /* 0x000fda000bf0e000 */
[----:B------:R-:W-:Y:S05]  /*0440*/  @!P0 BREAK.RELIABLE B1 ;  /* 0x0000000000018942 */ /* 0x000fea0003800100 */
[----:B------:R-:W-:Y:S05]  /*0450*/  @!P0 BRA `(.L_x_3) ;  /* 0x00000000006c8947 */ /* 0x000fea0003800000 */
[----:B------:R-:W-:Y:S05]  /*0460*/  BRA `(.L_x_4) ;  /* 0x0000000000547947 */ /* 0x000fea0003800000 */
.L_x_7:
[----:B------:R-:W-:-:S13]  /*0470*/  FSETP.GT.AND P0, PT, R21, 1, PT ;  /* 0x3f8000001500780b */ /* 0x000fda0003f04000 */
[----:B------:R-:W-:Y:S05]  /*0480*/  @!P0 BRA `(.L_x_8) ;  /* 0x0000000000248947 */ /* 0x000fea0003800000 */
[----:B------:R-:W-:Y:S01]  /*0490*/  FADD R5, -R9, R5 ;  /* 0x0000000509057221 */ /* 0x000fe20000000100 */
        /* <DEDUP_REMOVED lines=8> */
.L_x_8:
[----:B------:R-:W-:Y:S01]  /*0520*/  FFMA R0, R12, R21, R11 ;  /* 0x000000150c007223 */ /* 0x000fe2000000000b */
[----:B------:R-:W-:-:S03]  /*0530*/  FFMA R21, R21, R15, R10 ;  /* 0x0000000f15157223 */ /* 0x000fc6000000000a */
[----:B------:R-:W-:Y:S01]  /*0540*/  FADD R0, R5, -R0 ;  /* 0x8000000005007221 */ /* 0x000fe20000000000 */
[----:B------:R-:W-:-:S03]  /*0550*/  FADD R21, R4, -R21 ;  /* 0x8000001504157221 */ /* 0x000fc60000000000 */
[----:B------:R-:W-:-:S04]  /*0560*/  FMUL R0, R0, R0 ;  /* 0x0000000000007220 */ /* 0x000fc80000400000 */
[----:B------:R-:W-:-:S05]  /*0570*/  FFMA R0, R21, R21, R0 ;  /* 0x0000001515007223 */ /* 0x000fca0000000000 */
[----:B------:R-:W-:Y:S02]  /*0580*/  FSETP.GEU.AND P0, PT, R0, UR6, PT ;  /* 0x0000000600007c0b */ /* 0x000fe4000bf0e000 */
[----:B------:R-:W-:-:S11]  /*0590*/  PRMT R0, RZ, 0x7610, R0 ;  /* 0x00007610ff007816 */ /* 0x000fd60000000000 */
[----:B------:R-:W-:Y:S05]  /*05a0*/  @!P0 BREAK.RELIABLE B1 ;  /* 0x0000000000018942 */ /* 0x000fea0003800100 */
[----:B------:R-:W-:Y:S05]  /*05b0*/  @!P0 BRA `(.L_x_3) ;  /* 0x0000000000148947 */ /* 0x000fea0003800000 */
.L_x_4:
[----:B------:R-:W-:Y:S05]  /*05c0*/  BSYNC.RELIABLE B1 ;  /* 0x0000000000017941 */ /* 0x000fea0003800100 */
.L_x_1:
[----:B------:R-:W-:-:S04]  /*05d0*/  IADD3 R13, PT, PT, R13, 0x1, RZ ;  /* 0x000000010d0d7810 */ /* 0x000fc80007ffe0ff */
[----:B------:R-:W-:-:S13]  /*05e0*/  ISETP.NE.AND P0, PT, R13, UR7, PT ;  /* 0x000000070d007c0c */ /* 0x000fda000bf05270 */
[----:B------:R-:W-:Y:S05]  /*05f0*/  @P0 BRA `(.L_x_9) ;  /* 0xfffffff800fc0947 */ /* 0x000fea000383ffff */
[----:B------:R-:W-:-:S07]  /*0600*/  IMAD.MOV.U32 R0, RZ, RZ, 0x1 ;  /* 0x00000001ff007424 */ /* 0x000fce00078e00ff */
.L_x_3:
[----:B------:R-:W-:Y:S05]  /*0610*/  BSYNC.RECONVERGENT B0 ;  /* 0x0000000000007941 */ /* 0x000fea0003800200 */
.L_x_0:
[----:B------:R-:W0:Y:S01]  /*0620*/  LDCU.64 UR8, c[0x0][0x3a8] ;  /* 0x00007500ff0877ac */ /* 0x000e220008000a00 */
[----:B------:R-:W-:Y:S01]  /*0630*/  BAR.SYNC.DEFER_BLOCKING 0x0 ;  /* 0x0000000000007b1d */ /* 0x000fe20000010000 */
[----:B0-----:R-:W-:-:S05]  /*0640*/  IADD3 R2, P0, PT, R2, UR8, RZ ;  /* 0x0000000802027c10 */ /* 0x001fca000ff1e0ff */
[----:B------:R-:W-:-:S05]  /*0650*/  IMAD.X R3, RZ, RZ, UR9, P0 ;  /* 0x00000009ff037e24 */ /* 0x000fca00080e06ff */
[----:B------:R-:W-:Y:S01]  /*0660*/  STG.E.U8 desc[UR4][R2.64], R0 ;  /* 0x0000000002007986 */ /* 0x000fe2000c101104 */
[----:B------:R-:W-:Y:S05]  /*0670*/  EXIT ;  /* 0x000000000000794d */ /* 0x000fea0003800000 */
        .weak           $__internal_0_$__cuda_sm3x_div_rn_noftz_f32_slowpath
        .type           $__internal_0_$__cuda_sm3x_div_rn_noftz_f32_slowpath,@function
        .size           $__internal_0_$__cuda_sm3x_div_rn_noftz_f32_slowpath,(.L_x_22 - $__internal_0_$__cuda_sm3x_div_rn_noftz_f32_slowpath)
$__internal_0_$__cuda_sm3x_div_rn_noftz_f32_slowpath:
[--C-:B------:R-:W-:Y:S01]  /*0680*/  SHF.R.U32.HI R16, RZ, 0x17, R3.reuse ;  /* 0x00000017ff107819 */ /* 0x100fe20000011603 */
[----:B------:R-:W-:Y:S01]  /*0690*/  BSSY.RECONVERGENT B3, `(.L_x_10) ;  /* 0x0000064000037945 */ /* 0x000fe20003800200 */
[--C-:B------:R-:W-:Y:S01]  /*06a0*/  SHF.R.U32.HI R21, RZ, 0x17, R0.reuse ;  /* 0x00000017ff157819 */ /* 0x100fe20000011600 */
[----:B------:R-:W-:Y:S01]  /*06b0*/  IMAD.MOV.U32 R20, RZ, RZ, R0 ;  /* 0x000000ffff147224 */ /* 0x000fe200078e0000 */
[----:B------:R-:W-:Y:S01]  /*06c0*/  LOP3.LUT R16, R16, 0xff, RZ, 0xc0, !PT ;  /* 0x000000ff10107812 */ /* 0x000fe200078ec0ff */
[----:B------:R-:W-:Y:S01]  /*06d0*/  IMAD.MOV.U32 R23, RZ, RZ, R3 ;  /* 0x000000ffff177224 */ /* 0x000fe200078e0003 */
[----:B------:R-:W-:-:S03]  /*06e0*/  LOP3.LUT R21, R21, 0xff, RZ, 0xc0, !PT ;  /* 0x000000ff15157812 */ /* 0x000fc600078ec0ff */
[----:B------:R-:W-:Y:S01]  /*06f0*/  VIADD R22, R16, 0xffffffff ;  /* 0xffffffff10167836 */ /* 0x000fe20000000000 */
[----:B------:R-:W-:-:S04]  /*0700*/  IADD3 R24, PT, PT, R21, -0x1, RZ ;  /* 0xffffffff15187810 */ /* 0x000fc80007ffe0ff */
[----:B------:R-:W-:-:S04]  /*0710*/  ISETP.GT.U32.AND P0, PT, R22, 0xfd, PT ;  /* 0x000000fd1600780c */ /* 0x000fc80003f04070 */
[----:B------:R-:W-:-:S13]  /*0720*/  ISETP.GT.U32.OR P0, PT, R24, 0xfd, P0 ;  /* 0x000000fd1800780c */ /* 0x000fda0000704470 */
[----:B------:R-:W-:Y:S01]  /*0730*/  @!P0 MOV R19, RZ ;  /* 0x000000ff00138202 */ /* 0x000fe20000000f00 */
[----:B------:R-:W-:Y:S06]  /*0740*/  @!P0 BRA `(.L_x_11) ;  /* 0x00000000005c8947 */ /* 0x000fec0003800000 */
[----:B------:R-:W-:Y:S02]  /*0750*/  FSETP.GTU.FTZ.AND P1, PT, |R3|, +INF , PT ;  /* 0x7f8000000300780b */ /* 0x000fe40003f3c200 */
[----:B------:R-:W-:-:S04]  /*0760*/  FSETP.GTU.FTZ.AND P0, PT, |R0|, +INF , PT ;  /* 0x7f8000000000780b */ /* 0x000fc80003f1c200 */
[----:B------:R-:W-:-:S13]  /*0770*/  PLOP3.LUT P0, PT, P0, P1, PT, 0xf8, 0x8f ;  /* 0x00000000008f781c */ /* 0x000fda0000703f70 */
[----:B------:R-:W-:Y:S05]  /*0780*/  @P0 BRA `(.L_x_12) ;  /* 0x00000004004c0947 */ /* 0x000fea0003800000 */
[----:B------:R-:W-:-:S13]  /*0790*/  LOP3.LUT P0, RZ, R23, 0x7fffffff, R20, 0xc8, !PT ;  /* 0x7fffffff17ff7812 */ /* 0x000fda000780c814 */
[----:B------:R-:W-:Y:S05]  /*07a0*/  @!P0 BRA `(.L_x_13) ;  /* 0x00000004003c8947 */ /* 0x000fea0003800000 */
[C---:B------:R-:W-:Y:S02]  /*07b0*/  FSETP.NEU.FTZ.AND P2, PT, |R0|.reuse, +INF , PT ;  /* 0x7f8000000000780b */ /* 0x040fe40003f5d200 */
[----:B------:R-:W-:Y:S02]  /*07c0*/  FSETP.NEU.FTZ.AND P1, PT, |R3|, +INF , PT ;  /* 0x7f8000000300780b */ /* 0x000fe40003f3d200 */
[----:B------:R-:W-:-:S11]  /*07d0*/  FSETP.NEU.FTZ.AND P0, PT, |R0|, +INF , PT ;  /* 0x7f8000000000780b */ /* 0x000fd60003f1d200 */
[----:B------:R-:W-:Y:S05]  /*07e0*/  @!P1 BRA !P2, `(.L_x_13) ;  /* 0x00000004002c9947 */ /* 0x000fea0005000000 */
[----:B------:R-:W-:-:S04]  /*07f0*/  LOP3.LUT P2, RZ, R20, 0x7fffffff, RZ, 0xc0, !PT ;  /* 0x7fffffff14ff7812 */ /* 0x000fc8000784c0ff */
[----:B------:R-:W-:-:S13]  /*0800*/  PLOP3.LUT P1, PT, P1, P2, PT, 0x2f, 0xf2 ;  /* 0x0000000000f2781c */ /* 0x000fda0000f24577 */
[----:B------:R-:W-:Y:S05]  /*0810*/  @P1 BRA `(.L_x_14) ;  /* 0x0000000400181947 */ /* 0x000fea0003800000 */
[----:B------:R-:W-:-:S04]  /*0820*/  LOP3.LUT P1, RZ, R23, 0x7fffffff, RZ, 0xc0, !PT ;  /* 0x7fffffff17ff7812 */ /* 0x000fc8000782c0ff */
[----:B------:R-:W-:-:S13]  /*0830*/  PLOP3.LUT P0, PT, P0, P1, PT, 0x2f, 0xf2 ;  /* 0x0000000000f2781c */ /* 0x000fda0000702577 */
[----:B------:R-:W-:Y:S05]  /*0840*/  @P0 BRA `(.L_x_15) ;  /* 0x0000000400000947 */ /* 0x000fea0003800000 */
[----:B------:R-:W-:Y:S02]  /*0850*/  ISETP.GE.AND P0, PT, R24, RZ, PT ;  /* 0x000000ff1800720c */ /* 0x000fe40003f06270 */
[----:B------:R-:W-:-:S11]  /*0860*/  ISETP.GE.AND P1, PT, R22, RZ, PT ;  /* 0x000000ff1600720c */ /* 0x000fd60003f26270 */
[----:B------:R-:W-:Y:S02]  /*0870*/  @P0 IMAD.MOV.U32 R19, RZ, RZ, RZ ;  /* 0x000000ffff130224 */ /* 0x000fe400078e00ff */
[----:B------:R-:W-:Y:S01]  /*0880*/  @!P0 FFMA R20, R0, 1.84467440737095516160e+19, RZ ;  /* 0x5f80000000148823 */ /* 0x000fe200000000ff */
[----:B------:R-:W-:Y:S02]  /*0890*/  @!P0 IMAD.MOV.U32 R19, RZ, RZ, -0x40 ;  /* 0xffffffc0ff138424 */ /* 0x000fe400078e00ff */
[----:B------:R-:W-:-:S03]  /*08a0*/  @!P1 FFMA R23, R3, 1.84467440737095516160e+19, RZ ;  /* 0x5f80000003179823 */ /* 0x000fc600000000ff */
[----:B------:R-:W-:-:S07]  /*08b0*/  @!P1 IADD3 R19, PT, PT, R19, 0x40, RZ ;  /* 0x0000004013139810 */ /* 0x000fce0007ffe0ff */
.L_x_11:
[----:B------:R-:W-:Y:S01]  /*08c0*/  LEA R0, R16, 0xc0800000, 0x17 ;  /* 0xc080000010007811 */ /* 0x000fe200078eb8ff */
[----:B------:R-:W-:Y:S01]  /*08d0*/  VIADD R21, R21, 0xffffff81 ;  /* 0xffffff8115157836 */ /* 0x000fe20000000000 */
[----:B------:R-:W-:Y:S03]  /*08e0*/  BSSY.RECONVERGENT B4, `(.L_x_16) ;  /* 0x0000035000047945 */ /* 0x000fe60003800200 */
[----:B------:R-:W-:Y:S02]  /*08f0*/  IMAD.IADD R22, R23, 0x1, -R0 ;  /* 0x0000000117167824 */ /* 0x000fe400078e0a00 */
[C---:B------:R-:W-:Y:S02]  /*0900*/  IMAD R0, R21.reuse, -0x800000, R20 ;  /* 0xff80000015007824 */ /* 0x040fe400078e0214 */
[----:B------:R0:W1:Y:S01]  /*0910*/  MUFU.RCP R23, R22 ;  /* 0x0000001600177308 */ /* 0x0000620000001000 */
[----:B------:R-:W-:Y:S01]  /*0920*/  FADD.FTZ R25, -R22, -RZ ;  /* 0x800000ff16197221 */ /* 0x000fe20000010100 */
[----:B0-----:R-:W-:-:S04]  /*0930*/  IADD3 R22, PT, PT, R21, 0x7f, -R16 ;  /* 0x0000007f15167810 */ /* 0x001fc80007ffe810 */
[----:B------:R-:W-:Y:S01]  /*0940*/  IADD3 R19, PT, PT, R22, R19, RZ ;  /* 0x0000001316137210 */ /* 0x000fe20007ffe0ff */
[----:B-1----:R-:W-:-:S04]  /*0950*/  FFMA R24, R23, R25, 1 ;  /* 0x3f80000017187423 */ /* 0x002fc80000000019 */
[----:B------:R-:W-:-:S04]  /*0960*/  FFMA R23, R23, R24, R23 ;  /* 0x0000001817177223 */ /* 0x000fc80000000017 */
[----:B------:R-:W-:-:S04]  /*0970*/  FFMA R20, R0, R23, RZ ;  /* 0x0000001700147223 */ /* 0x000fc800000000ff */
[----:B------:R-:W-:-:S04]  /*0980*/  FFMA R24, R25, R20, R0 ;  /* 0x0000001419187223 */ /* 0x000fc80000000000 */
[----:B------:R-:W-:-:S04]  /*0990*/  FFMA R20, R23, R24, R20 ;  /* 0x0000001817147223 */ /* 0x000fc80000000014 */
[----:B------:R-:W-:-:S04]  /*09a0*/  FFMA R25, R25, R20, R0 ;  /* 0x0000001419197223 */ /* 0x000fc80000000000 */
[----:B------:R-:W-:-:S05]  /*09b0*/  FFMA R0, R23, R25, R20 ;  /* 0x0000001917007223 */ /* 0x000fca0000000014 */
[----:B------:R-:W-:-:S04]  /*09c0*/  SHF.R.U32.HI R16, RZ, 0x17, R0 ;  /* 0x00000017ff107819 */ /* 0x000fc80000011600 */
[----:B------:R-:W-:-:S05]  /*09d0*/  LOP3.LUT R16, R16, 0xff, RZ, 0xc0, !PT ;  /* 0x000000ff10107812 */ /* 0x000fca00078ec0ff */
[----:B------:R-:W-:-:S04]  /*09e0*/  IMAD.IADD R21, R16, 0x1, R19 ;  /* 0x0000000110157824 */ /* 0x000fc800078e0213 */
[----:B------:R-:W-:-:S05]  /*09f0*/  VIADD R16, R21, 0xffffffff ;  /* 0xffffffff15107836 */ /* 0x000fca0000000000 */
[----:B------:R-:W-:-:S13]  /*0a00*/  ISETP.GE.U32.AND P0, PT, R16, 0xfe, PT ;  /* 0x000000fe1000780c */ /* 0x000fda0003f06070 */
[----:B------:R-:W-:Y:S05]  /*0a10*/  @!P0 BRA `(.L_x_17) ;  /* 0x0000000000808947 */ /* 0x000fea0003800000 */
[----:B------:R-:W-:-:S13]  /*0a20*/  ISETP.GT.AND P0, PT, R21, 0xfe, PT ;  /* 0x000000fe1500780c */ /* 0x000fda0003f04270 */
[----:B------:R-:W-:Y:S05]  /*0a30*/  @P0 BRA `(.L_x_18) ;  /* 0x00000000006c0947 */ /* 0x000fea0003800000 */
[----:B------:R-:W-:-:S13]  /*0a40*/  ISETP.GE.AND P0, PT, R21, 0x1, PT ;  /* 0x000000011500780c */ /* 0x000fda0003f06270 */
[----:B------:R-:W-:Y:S05]  /*0a50*/  @P0 BRA `(.L_x_19) ;  /* 0x0000000000740947 */ /* 0x000fea0003800000 */
[----:B------:R-:W-:Y:S02]  /*0a60*/  ISETP.GE.AND P0, PT, R21, -0x18, PT ;  /* 0xffffffe81500780c */ /* 0x000fe40003f06270 */
[----:B------:R-:W-:-:S11]  /*0a70*/  LOP3.LUT R0, R0, 0x80000000, RZ, 0xc0, !PT ;  /* 0x8000000000007812 */ /* 0x000fd600078ec0ff */
[----:B------:R-:W-:Y:S05]  /*0a80*/  @!P0 BRA `(.L_x_19) ;  /* 0x0000000000688947 */ /* 0x000fea0003800000 */
[-CC-:B------:R-:W-:Y:S01]  /*0a90*/  FFMA.RZ R16, R23, R25.reuse, R20.reuse ;  /* 0x0000001917107223 */ /* 0x180fe2000000c014 */
[C---:B------:R-:W-:Y:S02]  /*0aa0*/  ISETP.NE.AND P2, PT, R21.reuse, RZ, PT ;  /* 0x000000ff1500720c */ /* 0x040fe40003f45270 */
[----:B------:R-:W-:Y:S02]  /*0ab0*/  ISETP.NE.AND P1, PT, R21, RZ, PT ;  /* 0x000000ff1500720c */ /* 0x000fe40003f25270 */
[----:B------:R-:W-:Y:S01]  /*0ac0*/  LOP3.LUT R19, R16, 0x7fffff, RZ, 0xc0, !PT ;  /* 0x007fffff10137812 */ /* 0x000fe200078ec0ff */
[CCC-:B------:R-:W-:Y:S01]  /*0ad0*/  FFMA.RP R16, R23.reuse, R25.reuse, R20.reuse ;  /* 0x0000001917107223 */ /* 0x1c0fe20000008014 */
[----:B------:R-:W-:Y:S01]  /*0ae0*/  FFMA.RM R23, R23, R25, R20 ;  /* 0x0000001917177223 */ /* 0x000fe20000004014 */
[----:B------:R-:W-:Y:S01]  /*0af0*/  IADD3 R20, PT, PT, R21, 0x20, RZ ;  /* 0x0000002015147810 */ /* 0x000fe20007ffe0ff */
[----:B------:R-:W-:Y:S01]  /*0b00*/  IMAD.MOV R21, RZ, RZ, -R21 ;  /* 0x000000ffff157224 */ /* 0x000fe200078e0a15 */
[----:B------:R-:W-:-:S02]  /*0b10*/  LOP3.LUT R19, R19, 0x800000, RZ, 0xfc, !PT ;  /* 0x0080000013137812 */ /* 0x000fc400078efcff */
[----:B------:R-:W-:Y:S02]  /*0b20*/  FSETP.NEU.FTZ.AND P0, PT, R16, R23, PT ;  /* 0x000000171000720b */ /* 0x000fe40003f1d000 */
[----:B------:R-:W-:Y:S02]  /*0b30*/  SHF.L.U32 R20, R19, R20, RZ ;  /* 0x0000001413147219 */ /* 0x000fe400000006ff */
[----:B------:R-:W-:Y:S02]  /*0b40*/  SEL R16, R21, RZ, P2 ;  /* 0x000000ff15107207 */ /* 0x000fe40001000000 */
[----:B------:R-:W-:Y:S02]  /*0b50*/  ISETP.NE.AND P1, PT, R20, RZ, P1 ;  /* 0x000000ff1400720c */ /* 0x000fe40000f25270 */
[----:B------:R-:W-:Y:S02]  /*0b60*/  SHF.R.U32.HI R16, RZ, R16, R19 ;  /* 0x00000010ff107219 */ /* 0x000fe40000011613 */
[----:B------:R-:W-:-:S02]  /*0b70*/  PLOP3.LUT P0, PT, P0, P1, PT, 0xf8, 0x8f ;  /* 0x00000000008f781c */ /* 0x000fc40000703f70 */
[----:B------:R-:W-:Y:S02]  /*0b80*/  SHF.R.U32.HI R20, RZ, 0x1, R16 ;  /* 0x00000001ff147819 */ /* 0x000fe40000011610 */
[----:B------:R-:W-:-:S04]  /*0b90*/  SEL R19, RZ, 0x1, !P0 ;  /* 0x00000001ff137807 */ /* 0x000fc80004000000 */
[----:B------:R-:W-:-:S04]  /*0ba0*/  LOP3.LUT R19, R19, 0x1, R20, 0xf8, !PT ;  /* 0x0000000113137812 */ /* 0x000fc800078ef814 */
[----:B------:R-:W-:-:S05]  /*0bb0*/  LOP3.LUT R19, R19, R16, RZ, 0xc0, !PT ;  /* 0x0000001013137212 */ /* 0x000fca00078ec0ff */
[----:B------:R-:W-:-:S05]  /*0bc0*/  IMAD.IADD R19, R20, 0x1, R19 ;  /* 0x0000000114137824 */ /* 0x000fca00078e0213 */
[----:B------:R-:W-:Y:S01]  /*0bd0*/  LOP3.LUT R0, R19, R0, RZ, 0xfc, !PT ;  /* 0x0000000013007212 */ /* 0x000fe200078efcff */
[----:B------:R-:W-:Y:S06]  /*0be0*/  BRA `(.L_x_19) ;  /* 0x0000000000107947 */ /* 0x000fec0003800000 */
.L_x_18:
[----:B------:R-:W-:-:S04]  /*0bf0*/  LOP3.LUT R0, R0, 0x80000000, RZ, 0xc0, !PT ;  /* 0x8000000000007812 */ /* 0x000fc800078ec0ff */
[----:B------:R-:W-:Y:S01]  /*0c00*/  LOP3.LUT R0, R0, 0x7f800000, RZ, 0xfc, !PT ;  /* 0x7f80000000007812 */ /* 0x000fe200078efcff */
[----:B------:R-:W-:Y:S06]  /*0c10*/  BRA `(.L_x_19) ;  /* 0x0000000000047947 */ /* 0x000fec0003800000 */
.L_x_17:
[----:B------:R-:W-:-:S07]  /*0c20*/  LEA R0, R19, R0, 0x17 ;  /* 0x0000000013007211 */ /* 0x000fce00078eb8ff */
.L_x_19:
[----:B------:R-:W-:Y:S05]  /*0c30*/  BSYNC.RECONVERGENT B4 ;  /* 0x0000000000047941 */ /* 0x000fea0003800200 */
.L_x_16:
[----:B------:R-:W-:Y:S05]  /*0c40*/  BRA `(.L_x_20) ;  /* 0x0000000000207947 */ /* 0x000fea0003800000 */
.L_x_15:
[----:B------:R-:W-:-:S04]  /*0c50*/  LOP3.LUT R0, R23, 0x80000000, R20, 0x48, !PT ;  /* 0x8000000017007812 */ /* 0x000fc800078e4814 */
[----:B------:R-:W-:Y:S01]  /*0c60*/  LOP3.LUT R0, R0, 0x7f800000, RZ, 0xfc, !PT ;  /* 0x7f80000000007812 */ /* 0x000fe200078efcff */
[----:B------:R-:W-:Y:S06]  /*0c70*/  BRA `(.L_x_20) ;  /* 0x0000000000147947 */ /* 0x000fec0003800000 */
.L_x_14:
[----:B------:R-:W-:Y:S01]  /*0c80*/  LOP3.LUT R0, R23, 0x80000000, R20, 0x48, !PT ;  /* 0x8000000017007812 */ /* 0x000fe200078e4814 */
[----:B------:R-:W-:Y:S06]  /*0c90*/  BRA `(.L_x_20) ;  /* 0x00000000000c7947 */ /* 0x000fec0003800000 */
.L_x_13:
[----:B------:R-:W0:Y:S01]  /*0ca0*/  MUFU.RSQ R0, -QNAN ;  /* 0xffc0000000007908 */ /* 0x000e220000001400 */
[----:B------:R-:W-:Y:S05]  /*0cb0*/  BRA `(.L_x_20) ;  /* 0x0000000000047947 */ /* 0x000fea0003800000 */
.L_x_12:
[----:B------:R-:W-:-:S07]  /*0cc0*/  FADD.FTZ R0, R0, R3 ;  /* 0x0000000300007221 */ /* 0x000fce0000010000 */
.L_x_20:
[----:B------:R-:W-:Y:S05]  /*0cd0*/  BSYNC.RECONVERGENT B3 ;  /* 0x0000000000037941 */ /* 0x000fea0003800200 */
.L_x_10:
[----:B------:R-:W-:-:S04]  /*0ce0*/  IMAD.MOV.U32 R19, RZ, RZ, 0x0 ;  /* 0x00000000ff137424 */ /* 0x000fc800078e00ff */
[----:B0-----:R-:W-:Y:S05]  /*0cf0*/  RET.REL.NODEC R18 `(_Z9checkEdgePK6float2jS1_S1_jfPb) ;  /* 0xfffffff012c07950 */ /* 0x001fea0003c3ffff */
.L_x_21:
[----:B------:R-:W-:-:S00]  /*0d00*/  BRA `(.L_x_21) ;  /* 0xfffffffc00fc7947 */ /* 0x000fc0000383ffff */
[----:B------:R-:W-:-:S00]  /*0d10*/  NOP ;  /* 0x0000000000007918 */ /* 0x000fc00000000000 */
        /* <DEDUP_REMOVED lines=14> */
.L_x_22:


//--------------------- .nv.shared.reserved.0     --------------------------
	.section	.nv.shared.reserved.0,"aw",@nobits
	.weak		__nv_reservedSMEM_offset_0_alias
	.size		__nv_reservedSMEM_offset_0_alias, 0, 64
	.other		__nv_reservedSMEM_offset_0_alias,@"STO_CUDA_RESERVED_SHARED STV_DEFAULT"
__nv_reservedSMEM_offset_0_alias:
	.zero		0
	.zero		64


//--------------------- .nv.constant0._Z9checkEdgePK6float2jS1_S1_jfPb --------------------------
	.section	.nv.constant0._Z9checkEdgePK6float2jS1_S1_jfPb,"a",@progbits
	.sectionflags	@""
	.align	4
.nv.constant0._Z9checkEdgePK6float2jS1_S1_jfPb:
	.zero		944


//--------------------- SYMBOLS --------------------------

	.type		.nv.reservedSmem.offset0,@object
	.size		.nv.reservedSmem.offset0,0x4
